	.headerflags	@"EF_CUDA_TEXMODE_UNIFIED EF_CUDA_64BIT_ADDRESS EF_CUDA_ACCELERATORS EF_CUDA_SM90 EF_CUDA_VIRTUAL_SM(EF_CUDA_SM90)"
	.elftype	@"ET_EXEC"


//--------------------- .nv.info                  --------------------------
	.section	.nv.info,"",@"SHT_CUDA_INFO"
	.align	4


	//----- nvinfo : EIATTR_REGCOUNT
	.align		4
        /*0000*/ 	.byte	0x04, 0x2f
        /*0002*/ 	.short	(.L_3 - .L_2)
	.align		4
.L_2:
        /*0004*/ 	.word	index@(triton_poi_fused__native_batch_norm_legit_no_training_convolution_relu_5)
        /*0008*/ 	.word	0x00000020


	//----- nvinfo : EIATTR_MIN_STACK_SIZE
	.align		4
.L_3:
        /*000c*/ 	.byte	0x04, 0x12
        /*000e*/ 	.short	(.L_5 - .L_4)
	.align		4
.L_4:
        /*0010*/ 	.word	index@(triton_poi_fused__native_batch_norm_legit_no_training_convolution_relu_5)
        /*0014*/ 	.word	0x00000000


	//----- nvinfo : EIATTR_FRAME_SIZE
	.align		4
.L_5:
        /*0018*/ 	.byte	0x04, 0x11
        /*001a*/ 	.short	(.L_7 - .L_6)
	.align		4
.L_6:
        /*001c*/ 	.word	index@(triton_poi_fused__native_batch_norm_legit_no_training_convolution_relu_5)
        /*0020*/ 	.word	0x00000000


	//----- nvinfo : EIATTR_MIN_STACK_SIZE
	.align		4
.L_7:
        /*0024*/ 	.byte	0x04, 0x12
        /*0026*/ 	.short	(.L_9 - .L_8)
	.align		4
.L_8:
        /*0028*/ 	.word	index@(triton_poi_fused__native_batch_norm_legit_no_training_convolution_relu_5)
        /*002c*/ 	.word	0x00000000
.L_9:


//--------------------- .nv.info.triton_poi_fused__native_batch_norm_legit_no_training_convolution_relu_5 --------------------------
	.section	.nv.info.triton_poi_fused__native_batch_norm_legit_no_training_convolution_relu_5,"",@"SHT_CUDA_INFO"
	.sectionflags	@""
	.align	4


	//----- nvinfo : EIATTR_CUDA_API_VERSION
	.align		4
        /*0000*/ 	.byte	0x04, 0x37
        /*0002*/ 	.short	(.L_11 - .L_10)
.L_10:
        /*0004*/ 	.word	0x0000007c


	//----- nvinfo : EIATTR_KPARAM_INFO
	.align		4
.L_11:
        /*0008*/ 	.byte	0x04, 0x17
        /*000a*/ 	.short	(.L_13 - .L_12)
.L_12:
        /*000c*/ 	.word	0x00000000
        /*0010*/ 	.short	0x0007
        /*0012*/ 	.short	0x0038
        /*0014*/ 	.byte	0x00, 0xf0, 0x11, 0x00


	//----- nvinfo : EIATTR_KPARAM_INFO
	.align		4
.L_13:
        /*0018*/ 	.byte	0x04, 0x17
        /*001a*/ 	.short	(.L_15 - .L_14)
.L_14:
        /*001c*/ 	.word	0x00000000
        /*0020*/ 	.short	0x0006
        /*0022*/ 	.short	0x0030
        /*0024*/ 	.byte	0x00, 0xf4, 0x21, 0x00


	//----- nvinfo : EIATTR_KPARAM_INFO
	.align		4
.L_15:
        /*0028*/ 	.byte	0x04, 0x17
        /*002a*/ 	.short	(.L_17 - .L_16)
.L_16:
        /*002c*/ 	.word	0x00000000
        /*0030*/ 	.short	0x0005
        /*0032*/ 	.short	0x0028
        /*0034*/ 	.byte	0x00, 0xf4, 0x21, 0x00


	//----- nvinfo : EIATTR_KPARAM_INFO
	.align		4
.L_17:
        /*0038*/ 	.byte	0x04, 0x17
        /*003a*/ 	.short	(.L_19 - .L_18)
.L_18:
        /*003c*/ 	.word	0x00000000
        /*0040*/ 	.short	0x0004
        /*0042*/ 	.short	0x0020
        /*0044*/ 	.byte	0x00, 0xf4, 0x21, 0x00


	//----- nvinfo : EIATTR_KPARAM_INFO
	.align		4
.L_19:
        /*0048*/ 	.byte	0x04, 0x17
        /*004a*/ 	.short	(.L_21 - .L_20)
.L_20:
        /*004c*/ 	.word	0x00000000
        /*0050*/ 	.short	0x0003
        /*0052*/ 	.short	0x0018
        /*0054*/ 	.byte	0x00, 0xf4, 0x21, 0x00


	//----- nvinfo : EIATTR_KPARAM_INFO
	.align		4
.L_21:
        /*0058*/ 	.byte	0x04, 0x17
        /*005a*/ 	.short	(.L_23 - .L_22)
.L_22:
        /*005c*/ 	.word	0x00000000
        /*0060*/ 	.short	0x0002
        /*0062*/ 	.short	0x0010
        /*0064*/ 	.byte	0x00, 0xf4, 0x21, 0x00


	//----- nvinfo : EIATTR_KPARAM_INFO
	.align		4
.L_23:
        /*0068*/ 	.byte	0x04, 0x17
        /*006a*/ 	.short	(.L_25 - .L_24)
.L_24:
        /*006c*/ 	.word	0x00000000
        /*0070*/ 	.short	0x0001
        /*0072*/ 	.short	0x0008
        /*0074*/ 	.byte	0x00, 0xf4, 0x21, 0x00


	//----- nvinfo : EIATTR_KPARAM_INFO
	.align		4
.L_25:
        /*0078*/ 	.byte	0x04, 0x17
        /*007a*/ 	.short	(.L_27 - .L_26)
.L_26:
        /*007c*/ 	.word	0x00000000
        /*0080*/ 	.short	0x0000
        /*0082*/ 	.short	0x0000
        /*0084*/ 	.byte	0x00, 0xf4, 0x21, 0x00


	//----- nvinfo : EIATTR_SPARSE_MMA_MASK
	.align		4
.L_27:
        /*0088*/ 	.byte	0x03, 0x50
        /*008a*/ 	.short	0x0000


	//----- nvinfo : EIATTR_MAXREG_COUNT
	.align		4
        /*008c*/ 	.byte	0x03, 0x1b
        /*008e*/ 	.short	0x00ff


	//----- nvinfo : EIATTR_EXIT_INSTR_OFFSETS
	.align		4
        /*0090*/ 	.byte	0x04, 0x1c
        /*0092*/ 	.short	(.L_29 - .L_28)


	//   ....[0]....
.L_28:
        /*0094*/ 	.word	0x000007e0


	//----- nvinfo : EIATTR_REQNTID
	.align		4
.L_29:
        /*0098*/ 	.byte	0x04, 0x10
        /*009a*/ 	.short	(.L_31 - .L_30)
.L_30:
        /*009c*/ 	.word	0x00000080
        /*00a0*/ 	.word	0x00000001
        /*00a4*/ 	.word	0x00000001


	//----- nvinfo : EIATTR_CBANK_PARAM_SIZE
	.align		4
.L_31:
        /*00a8*/ 	.byte	0x03, 0x19
        /*00aa*/ 	.short	0x003c


	//----- nvinfo : EIATTR_PARAM_CBANK
	.align		4
        /*00ac*/ 	.byte	0x04, 0x0a
        /*00ae*/ 	.short	(.L_33 - .L_32)
	.align		4
.L_32:
        /*00b0*/ 	.word	index@(.nv.constant0.triton_poi_fused__native_batch_norm_legit_no_training_convolution_relu_5)
        /*00b4*/ 	.short	0x0210
        /*00b6*/ 	.short	0x003c


	//----- nvinfo : EIATTR_SW_WAR
	.align		4
.L_33:
        /*00b8*/ 	.byte	0x04, 0x36
        /*00ba*/ 	.short	(.L_35 - .L_34)
.L_34:
        /*00bc*/ 	.word	0x00000008
.L_35:


//--------------------- .nv.callgraph             --------------------------
	.section	.nv.callgraph,"",@"SHT_CUDA_CALLGRAPH"
	.align	4
	.sectionentsize	8
	.align		4
        /*0000*/ 	.word	0x00000000
	.align		4
        /*0004*/ 	.word	0xffffffff
	.align		4
        /*0008*/ 	.word	0x00000000
	.align		4
        /*000c*/ 	.word	0xfffffffe
	.align		4
        /*0010*/ 	.word	0x00000000
	.align		4
        /*0014*/ 	.word	0xfffffffd
	.align		4
        /*0018*/ 	.word	0x00000000
	.align		4
        /*001c*/ 	.word	0xfffffffc


//--------------------- .nv.constant4             --------------------------
	.section	.nv.constant4,"a",@progbits
	.align	8
	.align		8
.nv.constant4:
        /*0000*/ 	.dword	_$_str
	.align		8
        /*0008*/ 	.dword	_$_str_$_2


//--------------------- .text.triton_poi_fused__native_batch_norm_legit_no_training_convolution_relu_5 --------------------------
	.section	.text.triton_poi_fused__native_batch_norm_legit_no_training_convolution_relu_5,"ax",@progbits
	.align	128
        .global         triton_poi_fused__native_batch_norm_legit_no_training_convolution_relu_5
        .type           triton_poi_fused__native_batch_norm_legit_no_training_convolution_relu_5,@function
        .size           triton_poi_fused__native_batch_norm_legit_no_training_convolution_relu_5,(.L_x_1 - triton_poi_fused__native_batch_norm_legit_no_training_convolution_relu_5)
        .other          triton_poi_fused__native_batch_norm_legit_no_training_convolution_relu_5,@"STO_CUDA_ENTRY STV_DEFAULT"
triton_poi_fused__native_batch_norm_legit_no_training_convolution_relu_5:
.text.triton_poi_fused__native_batch_norm_legit_no_training_convolution_relu_5:
[----:B------:R-:W-:Y:S01]  /*0000*/  LDC R1, c[0x0][0x28] ;  /* 0x00000a00ff017b82 */ /* 0x000fe20000000800 */
[----:B------:R-:W1:Y:S07]  /*0010*/  S2R R0, SR_TID.X ;  /* 0x0000000000007919 */ /* 0x000e6e0000002100 */
[----:B------:R-:W2:Y:S01]  /*0020*/  LDC.64 R4, c[0x0][0x228] ;  /* 0x00008a00ff047b82 */ /* 0x000ea20000000a00 */
[----:B------:R-:W-:Y:S01]  /*0030*/  ULDC.64 UR4, c[0x0][0x208] ;  /* 0x0000820000047ab9 */ /* 0x000fe20000000a00 */
[----:B------:R-:W3:Y:S06]  /*0040*/  S2R R7, SR_CTAID.X ;  /* 0x0000000000077919 */ /* 0x000eec0000002500 */
[----:B------:R-:W4:Y:S08]  /*0050*/  LDC.64 R16, c[0x0][0x218] ;  /* 0x00008600ff107b82 */ /* 0x000f300000000a00 */
[----:B------:R-:W5:Y:S01]  /*0060*/  LDC.64 R28, c[0x0][0x210] ;  /* 0x00008400ff1c7b82 */ /* 0x000f620000000a00 */
[----:B-1----:R-:W-:-:S02]  /*0070*/  SHF.L.U32 R0, R0, 0x2, RZ ;  /* 0x0000000200007819 */ /* 0x002fc400000006ff */
[----:B---3--:R-:W-:Y:S02]  /*0080*/  SHF.R.S32.HI R3, RZ, 0x15, R7 ;  /* 0x00000015ff037819 */ /* 0x008fe40000011407 */
[----:B------:R-:W-:Y:S02]  /*0090*/  LOP3.LUT R0, R0, 0x1fc, RZ, 0xc0, !PT ;  /* 0x000001fc00007812 */ /* 0x000fe400078ec0ff */
[----:B------:R-:W-:Y:S02]  /*00a0*/  SGXT R3, R3, 0x1 ;  /* 0x000000010303781a */ /* 0x000fe40000000200 */
[----:B------:R-:W-:-:S04]  /*00b0*/  LEA R0, R7, R0, 0xa ;  /* 0x0000000007007211 */ /* 0x000fc800078e50ff */
[----:B------:R-:W-:-:S04]  /*00c0*/  LEA.HI R3, R3, R0, RZ, 0x6 ;  /* 0x0000000003037211 */ /* 0x000fc800078f30ff */
[----:B------:R-:W-:-:S04]  /*00d0*/  LOP3.LUT R3, R3, 0xffffffc0, RZ, 0xc0, !PT ;  /* 0xffffffc003037812 */ /* 0x000fc800078ec0ff */
[----:B------:R-:W-:Y:S01]  /*00e0*/  IADD3 R24, R0, -R3, RZ ;  /* 0x8000000300187210 */ /* 0x000fe20007ffe0ff */
[----:B-----5:R-:W-:Y:S01]  /*00f0*/  IMAD.WIDE R28, R0, 0x4, R28 ;  /* 0x00000004001c7825 */ /* 0x020fe200078e021c */
[----:B------:R-:W1:Y:S03]  /*0100*/  LDC.64 R2, c[0x0][0x220] ;  /* 0x00008800ff027b82 */ /* 0x000e660000000a00 */
[C---:B--2---:R-:W-:Y:S01]  /*0110*/  IMAD.WIDE R4, R24.reuse, 0x4, R4 ;  /* 0x0000000418047825 */ /* 0x044fe200078e0204 */
[----:B------:R-:W2:Y:S03]  /*0120*/  LDG.E.128 R12, desc[UR4][R28.64+0x800] ;  /* 0x000800041c0c7981 */ /* 0x000ea6000c1e1d00 */
[C---:B----4-:R-:W-:Y:S01]  /*0130*/  IMAD.WIDE R16, R24.reuse, 0x4, R16 ;  /* 0x0000000418107825 */ /* 0x050fe200078e0210 */
[----:B------:R-:W3:Y:S04]  /*0140*/  LDG.E.128 R20, desc[UR4][R28.64] ;  /* 0x000000041c147981 */ /* 0x000ee8000c1e1d00 */
[----:B------:R-:W4:Y:S04]  /*0150*/  LDG.E.EL.128 R4, desc[UR4][R4.64] ;  /* 0x0000000404047981 */ /* 0x000f28000c2e1d00 */
[----:B------:R-:W2:Y:S01]  /*0160*/  LDG.E.EL.128 R16, desc[UR4][R16.64] ;  /* 0x0000000410107981 */ /* 0x000ea2000c2e1d00 */
[----:B-1----:R-:W-:-:S05]  /*0170*/  IMAD.WIDE R2, R24, 0x4, R2 ;  /* 0x0000000418027825 */ /* 0x002fca00078e0202 */
[----:B------:R1:W5:Y:S02]  /*0180*/  LDG.E.EL.128 R8, desc[UR4][R2.64] ;  /* 0x0000000402087981 */ /* 0x000364000c2e1d00 */
[----:B-1----:R-:W-:Y:S01]  /*0190*/  HFMA2.MMA R2, -RZ, RZ, 1.625, 0 ;  /* 0x3e800000ff027435 */ /* 0x002fe200000001ff */
[----:B----4-:R-:W-:Y:S01]  /*01a0*/  FADD R4, R4, 9.9999997473787516356e-06 ;  /* 0x3727c5ac04047421 */ /* 0x010fe20000000000 */
[----:B------:R-:W-:-:S03]  /*01b0*/  FADD R5, R5, 9.9999997473787516356e-06 ;  /* 0x3727c5ac05057421 */ /* 0x000fc60000000000 */
[----:B------:R-:W1:Y:S08]  /*01c0*/  MUFU.SQRT R25, R4 ;  /* 0x0000000400197308 */ /* 0x000e700000002000 */
[----:B------:R-:W4:Y:S01]  /*01d0*/  MUFU.SQRT R26, R5 ;  /* 0x00000005001a7308 */ /* 0x000f220000002000 */
[----:B------:R-:W-:Y:S01]  /*01e0*/  FADD R6, R6, 9.9999997473787516356e-06 ;  /* 0x3727c5ac06067421 */ /* 0x000fe20000000000 */
[----:B-1----:R-:W-:-:S02]  /*01f0*/  FSETP.GT.AND P0, PT, R25, 8.50705917302346158658e+37, PT ;  /* 0x7e8000001900780b */ /* 0x002fc40003f04000 */
[C---:B------:R-:W-:Y:S02]  /*0200*/  FSETP.GEU.AND P3, PT, R25.reuse, 1.175494350822287508e-38, PT ;  /* 0x008000001900780b */ /* 0x040fe40003f6e000 */
[C---:B----4-:R-:W-:Y:S02]  /*0210*/  FSETP.GT.AND P1, PT, R26.reuse, 8.50705917302346158658e+37, PT ;  /* 0x7e8000001a00780b */ /* 0x050fe40003f24000 */
[----:B------:R-:W-:Y:S01]  /*0220*/  FSETP.GEU.AND P4, PT, R26, 1.175494350822287508e-38, PT ;  /* 0x008000001a00780b */ /* 0x000fe20003f8e000 */
[----:B------:R-:W1:Y:S06]  /*0230*/  MUFU.SQRT R6, R6 ;  /* 0x0000000600067308 */ /* 0x000e6c0000002000 */
[----:B------:R-:W-:-:S04]  /*0240*/  @P0 FMUL R25, R25, 0.25 ;  /* 0x3e80000019190820 */ /* 0x000fc80000400000 */
[----:B------:R-:W-:Y:S01]  /*0250*/  @!P3 FMUL R25, R25, 16777216 ;  /* 0x4b8000001919b820 */ /* 0x000fe20000400000 */
[----:B------:R-:W-:-:S04]  /*0260*/  @P1 FMUL R26, R26, 0.25 ;  /* 0x3e8000001a1a1820 */ /* 0x000fc80000400000 */
[----:B------:R-:W-:Y:S01]  /*0270*/  @!P4 FMUL R26, R26, 16777216 ;  /* 0x4b8000001a1ac820 */ /* 0x000fe20000400000 */
[----:B------:R-:W4:Y:S01]  /*0280*/  MUFU.RCP R25, R25 ;  /* 0x0000001900197308 */ /* 0x000f220000001000 */
[----:B-1----:R-:W-:Y:S02]  /*0290*/  FSETP.GT.AND P2, PT, R6, 8.50705917302346158658e+37, PT ;  /* 0x7e8000000600780b */ /* 0x002fe40003f44000 */
[----:B------:R-:W-:-:S05]  /*02a0*/  FSEL R4, R2, 1, P0 ;  /* 0x3f80000002047808 */ /* 0x000fca0000000000 */
[----:B------:R-:W1:Y:S01]  /*02b0*/  MUFU.RCP R26, R26 ;  /* 0x0000001a001a7308 */ /* 0x000e620000001000 */
[----:B------:R-:W-:Y:S02]  /*02c0*/  FSETP.GEU.AND P5, PT, R6, 1.175494350822287508e-38, PT ;  /* 0x008000000600780b */ /* 0x000fe40003fae000 */
[----:B------:R-:W-:Y:S01]  /*02d0*/  FSEL R3, R2, 1, P1 ;  /* 0x3f80000002037808 */ /* 0x000fe20000800000 */
[----:B------:R-:W-:-:S04]  /*02e0*/  @!P3 FMUL R4, R4, 16777216 ;  /* 0x4b8000000404b820 */ /* 0x000fc80000400000 */
[----:B------:R-:W-:Y:S01]  /*02f0*/  @!P4 FMUL R3, R3, 16777216 ;  /* 0x4b8000000303c820 */ /* 0x000fe20000400000 */
[----:B----4-:R-:W-:Y:S01]  /*0300*/  FMUL R5, R25, R4 ;  /* 0x0000000419057220 */ /* 0x010fe20000400000 */
[----:B------:R-:W-:Y:S01]  /*0310*/  @P2 FMUL R6, R6, 0.25 ;  /* 0x3e80000006062820 */ /* 0x000fe20000400000 */
[--C-:B--2---:R-:W-:Y:S01]  /*0320*/  FADD R15, R15, R19.reuse ;  /* 0x000000130f0f7221 */ /* 0x104fe20000000000 */
[--C-:B------:R-:W-:Y:S01]  /*0330*/  FADD R14, R14, R18.reuse ;  /* 0x000000120e0e7221 */ /* 0x100fe20000000000 */
[----:B---3--:R-:W-:Y:S01]  /*0340*/  FADD R19, R23, R19 ;  /* 0x0000001317137221 */ /* 0x008fe20000000000 */
[----:B------:R-:W-:Y:S01]  /*0350*/  FADD R18, R22, R18 ;  /* 0x0000001216127221 */ /* 0x000fe20000000000 */
[----:B-1----:R-:W-:Y:S01]  /*0360*/  FMUL R4, R26, R3 ;  /* 0x000000031a047220 */ /* 0x002fe20000400000 */
[----:B------:R-:W1:Y:S01]  /*0370*/  LDC.64 R22, c[0x0][0x238] ;  /* 0x00008e00ff167b82 */ /* 0x000e620000000a00 */
[----:B------:R-:W-:-:S07]  /*0380*/  @!P5 FMUL R6, R6, 16777216 ;  /* 0x4b8000000606d820 */ /* 0x000fce0000400000 */
[----:B------:R-:W2:Y:S01]  /*0390*/  LDC.64 R26, c[0x0][0x230] ;  /* 0x00008c00ff1a7b82 */ /* 0x000ea20000000a00 */
[----:B------:R-:W3:Y:S01]  /*03a0*/  MUFU.RCP R6, R6 ;  /* 0x0000000600067308 */ /* 0x000ee20000001000 */
[----:B------:R-:W-:Y:S01]  /*03b0*/  FSEL R3, R2, 1, P2 ;  /* 0x3f80000002037808 */ /* 0x000fe20001000000 */
[--C-:B------:R-:W-:Y:S01]  /*03c0*/  FADD R12, R12, R16.reuse ;  /* 0x000000100c0c7221 */ /* 0x100fe20000000000 */
[----:B------:R-:W-:Y:S01]  /*03d0*/  FADD R16, R20, R16 ;  /* 0x0000001014107221 */ /* 0x000fe20000000000 */
[--C-:B------:R-:W-:Y:S02]  /*03e0*/  FADD R13, R13, R17.reuse ;  /* 0x000000110d0d7221 */ /* 0x100fe40000000000 */
[----:B------:R-:W-:Y:S01]  /*03f0*/  @!P5 FMUL R3, R3, 16777216 ;  /* 0x4b8000000303d820 */ /* 0x000fe20000400000 */
[----:B------:R-:W-:-:S03]  /*0400*/  FADD R17, R21, R17 ;  /* 0x0000001115117221 */ /* 0x000fc60000000000 */
[----:B---3--:R-:W-:Y:S01]  /*0410*/  FMUL R3, R6, R3 ;  /* 0x0000000306037220 */ /* 0x008fe20000400000 */
[C---:B-----5:R-:W-:Y:S01]  /*0420*/  FADD R6, -R8.reuse, R12 ;  /* 0x0000000c08067221 */ /* 0x060fe20000000100 */
[----:B------:R-:W-:Y:S01]  /*0430*/  FADD R8, -R8, R16 ;  /* 0x0000001008087221 */ /* 0x000fe20000000100 */
[----:B--2---:R-:W-:-:S04]  /*0440*/  IMAD.WIDE R20, R24, 0x4, R26 ;  /* 0x0000000418147825 */ /* 0x004fc800078e021a */
[----:B-1----:R-:W-:-:S04]  /*0450*/  IMAD.WIDE R24, R24, 0x4, R22 ;  /* 0x0000000418187825 */ /* 0x002fc800078e0216 */
[----:B------:R-:W-:Y:S01]  /*0460*/  FADD R23, -R9, R13 ;  /* 0x0000000d09177221 */ /* 0x000fe20000000100 */
[C---:B------:R-:W-:Y:S01]  /*0470*/  FMUL R6, R5.reuse, R6 ;  /* 0x0000000605067220 */ /* 0x040fe20000400000 */
[----:B------:R-:W-:Y:S02]  /*0480*/  FMUL R5, R5, R8 ;  /* 0x0000000805057220 */ /* 0x000fe40000400000 */
[----:B------:R-:W-:Y:S01]  /*0490*/  FMUL R8, R4, R23 ;  /* 0x0000001704087220 */ /* 0x000fe20000400000 */
[----:B------:R-:W2:Y:S04]  /*04a0*/  LDG.E.EL.128 R24, desc[UR4][R24.64] ;  /* 0x0000000418187981 */ /* 0x000ea8000c2e1d00 */
[----:B------:R-:W2:Y:S01]  /*04b0*/  LDG.E.EL.128 R20, desc[UR4][R20.64] ;  /* 0x0000000414147981 */ /* 0x000ea2000c2e1d00 */
[----:B------:R-:W-:-:S04]  /*04c0*/  FADD R9, -R9, R17 ;  /* 0x0000001109097221 */ /* 0x000fc80000000100 */
[----:B------:R-:W-:Y:S01]  /*04d0*/  FMUL R9, R4, R9 ;  /* 0x0000000904097220 */ /* 0x000fe20000400000 */
[----:B------:R-:W-:-:S04]  /*04e0*/  FADD R4, R7, 9.9999997473787516356e-06 ;  /* 0x3727c5ac07047421 */ /* 0x000fc80000000000 */
[----:B------:R-:W1:Y:S02]  /*04f0*/  MUFU.SQRT R7, R4 ;  /* 0x0000000400077308 */ /* 0x000e640000002000 */
[C---:B-1----:R-:W-:Y:S02]  /*0500*/  FSETP.GT.AND P0, PT, R7.reuse, 8.50705917302346158658e+37, PT ;  /* 0x7e8000000700780b */ /* 0x042fe40003f04000 */
[----:B------:R-:W-:-:S11]  /*0510*/  FSETP.GEU.AND P1, PT, R7, 1.175494350822287508e-38, PT ;  /* 0x008000000700780b */ /* 0x000fd60003f2e000 */
[----:B------:R-:W-:-:S04]  /*0520*/  @P0 FMUL R7, R7, 0.25 ;  /* 0x3e80000007070820 */ /* 0x000fc80000400000 */
[----:B------:R-:W-:-:S06]  /*0530*/  @!P1 FMUL R7, R7, 16777216 ;  /* 0x4b80000007079820 */ /* 0x000fcc0000400000 */
[----:B------:R-:W1:Y:S01]  /*0540*/  MUFU.RCP R7, R7 ;  /* 0x0000000700077308 */ /* 0x000e620000001000 */
[----:B------:R-:W-:-:S05]  /*0550*/  FSEL R2, R2, 1, P0 ;  /* 0x3f80000002027808 */ /* 0x000fca0000000000 */
[----:B------:R-:W-:-:S04]  /*0560*/  @!P1 FMUL R2, R2, 16777216 ;  /* 0x4b80000002029820 */ /* 0x000fc80000400000 */
[----:B-1----:R-:W-:Y:S01]  /*0570*/  FMUL R2, R7, R2 ;  /* 0x0000000207027220 */ /* 0x002fe20000400000 */
[C---:B------:R-:W-:Y:S01]  /*0580*/  FADD R7, -R11.reuse, R15 ;  /* 0x0000000f0b077221 */ /* 0x040fe20000000100 */
[----:B------:R-:W-:Y:S01]  /*0590*/  FADD R11, -R11, R19 ;  /* 0x000000130b0b7221 */ /* 0x000fe20000000100 */
[----:B------:R-:W-:Y:S04]  /*05a0*/  STG.E.128 desc[UR4][R28.64], R16 ;  /* 0x000000101c007986 */ /* 0x000fe8000c101d04 */
[----:B------:R-:W-:Y:S01]  /*05b0*/  STG.E.128 desc[UR4][R28.64+0x800], R12 ;  /* 0x0008000c1c007986 */ /* 0x000fe2000c101d04 */
[C-C-:B--2---:R-:W-:Y:S01]  /*05c0*/  FFMA R4, R20.reuse, R5, R24.reuse ;  /* 0x0000000514047223 */ /* 0x144fe20000000018 */
[----:B------:R-:W-:Y:S01]  /*05d0*/  FFMA R20, R20, R6, R24 ;  /* 0x0000000614147223 */ /* 0x000fe20000000018 */
[C-C-:B------:R-:W-:Y:S01]  /*05e0*/  FFMA R9, R21.reuse, R9, R25.reuse ;  /* 0x0000000915097223 */ /* 0x140fe20000000019 */
[----:B------:R-:W-:Y:S01]  /*05f0*/  FFMA R8, R21, R8, R25 ;  /* 0x0000000815087223 */ /* 0x000fe20000000019 */
[----:B------:R-:W-:Y:S01]  /*0600*/  FADD R6, -R10, R14 ;  /* 0x0000000e0a067221 */ /* 0x000fe20000000100 */
[----:B------:R-:W1:Y:S03]  /*0610*/  LDC.64 R24, c[0x0][0x240] ;  /* 0x00009000ff187b82 */ /* 0x000e660000000a00 */
[----:B------:R-:W-:Y:S01]  /*0620*/  FMUL R5, R3, R6 ;  /* 0x0000000603057220 */ /* 0x000fe20000400000 */
[----:B------:R-:W-:Y:S01]  /*0630*/  FMUL R6, R2, R7 ;  /* 0x0000000702067220 */ /* 0x000fe20000400000 */
[----:B------:R-:W-:Y:S01]  /*0640*/  FADD R10, -R10, R18 ;  /* 0x000000120a0a7221 */ /* 0x000fe20000000100 */
[----:B------:R-:W-:-:S02]  /*0650*/  FMUL R2, R2, R11 ;  /* 0x0000000b02027220 */ /* 0x000fc40000400000 */
[--C-:B------:R-:W-:Y:S01]  /*0660*/  FFMA R7, R23, R6, R27.reuse ;  /* 0x0000000617077223 */ /* 0x100fe2000000001b */
[----:B------:R-:W-:Y:S01]  /*0670*/  FMUL R3, R3, R10 ;  /* 0x0000000a03037220 */ /* 0x000fe20000400000 */
[C-C-:B------:R-:W-:Y:S01]  /*0680*/  FFMA R5, R22.reuse, R5, R26.reuse ;  /* 0x0000000516057223 */ /* 0x140fe2000000001a */
[----:B------:R-:W-:Y:S02]  /*0690*/  FFMA R2, R23, R2, R27 ;  /* 0x0000000217027223 */ /* 0x000fe4000000001b */
[----:B------:R-:W-:Y:S01]  /*06a0*/  FSETP.GEU.AND P6, PT, R7, RZ, PT ;  /* 0x000000ff0700720b */ /* 0x000fe20003fce000 */
[----:B------:R-:W-:Y:S01]  /*06b0*/  FFMA R3, R22, R3, R26 ;  /* 0x0000000316037223 */ /* 0x000fe2000000001a */
[----:B------:R-:W-:Y:S02]  /*06c0*/  FSETP.GEU.AND P5, PT, R5, RZ, PT ;  /* 0x000000ff0500720b */ /* 0x000fe40003fae000 */
[----:B------:R-:W-:Y:S02]  /*06d0*/  FSETP.GEU.AND P4, PT, R8, RZ, PT ;  /* 0x000000ff0800720b */ /* 0x000fe40003f8e000 */
[----:B------:R-:W-:-:S02]  /*06e0*/  SEL R7, R7, RZ, P6 ;  /* 0x000000ff07077207 */ /* 0x000fc40003000000 */
[----:B------:R-:W-:Y:S02]  /*06f0*/  FSETP.GEU.AND P6, PT, R4, RZ, PT ;  /* 0x000000ff0400720b */ /* 0x000fe40003fce000 */
[----:B------:R-:W-:Y:S02]  /*0700*/  FSETP.GEU.AND P0, PT, R20, RZ, PT ;  /* 0x000000ff1400720b */ /* 0x000fe40003f0e000 */
[----:B------:R-:W-:Y:S02]  /*0710*/  FSETP.GEU.AND P3, PT, R2, RZ, PT ;  /* 0x000000ff0200720b */ /* 0x000fe40003f6e000 */
[----:B------:R-:W-:Y:S02]  /*0720*/  FSETP.GEU.AND P2, PT, R3, RZ, PT ;  /* 0x000000ff0300720b */ /* 0x000fe40003f4e000 */
[----:B------:R-:W-:Y:S02]  /*0730*/  FSETP.GEU.AND P1, PT, R9, RZ, PT ;  /* 0x000000ff0900720b */ /* 0x000fe40003f2e000 */
[----:B------:R-:W-:-:S02]  /*0740*/  SEL R6, R5, RZ, P5 ;  /* 0x000000ff05067207 */ /* 0x000fc40002800000 */
[----:B------:R-:W-:Y:S01]  /*0750*/  SEL R5, R8, RZ, P4 ;  /* 0x000000ff08057207 */ /* 0x000fe20002000000 */
[----:B-1----:R-:W-:Y:S01]  /*0760*/  IMAD.WIDE R24, R0, 0x4, R24 ;  /* 0x0000000400187825 */ /* 0x002fe200078e0218 */
[----:B------:R-:W-:Y:S02]  /*0770*/  SEL R8, R4, RZ, P6 ;  /* 0x000000ff04087207 */ /* 0x000fe40003000000 */
[----:B------:R-:W-:Y:S02]  /*0780*/  SEL R11, R2, RZ, P3 ;  /* 0x000000ff020b7207 */ /* 0x000fe40001800000 */
[----:B------:R-:W-:Y:S02]  /*0790*/  SEL R10, R3, RZ, P2 ;  /* 0x000000ff030a7207 */ /* 0x000fe40001000000 */
[----:B------:R-:W-:Y:S02]  /*07a0*/  SEL R9, R9, RZ, P1 ;  /* 0x000000ff09097207 */ /* 0x000fe40000800000 */
[----:B------:R-:W-:-:S03]  /*07b0*/  SEL R4, R20, RZ, P0 ;  /* 0x000000ff14047207 */ /* 0x000fc60000000000 */
[----:B------:R-:W-:Y:S04]  /*07c0*/  STG.E.128 desc[UR4][R24.64], R8 ;  /* 0x0000000818007986 */ /* 0x000fe8000c101d04 */
[----:B------:R-:W-:Y:S01]  /*07d0*/  STG.E.128 desc[UR4][R24.64+0x800], R4 ;  /* 0x0008000418007986 */ /* 0x000fe2000c101d04 */
[----:B------:R-:W-:Y:S05]  /*07e0*/  EXIT ;  /* 0x000000000000794d */ /* 0x000fea0003800000 */
.L_x_0:
[----:B------:R-:W-:-:S00]  /*07f0*/  BRA `(.L_x_0) ;  /* 0xfffffffc00fc7947 */ /* 0x000fc0000383ffff */
[----:B------:R-:W-:-:S00]  /*0800*/  NOP ;  /* 0x0000000000007918 */ /* 0x000fc00000000000 */
[----:B------:R-:W-:-:S00]  /*0810*/  NOP ;  /* 0x0000000000007918 */ /* 0x000fc00000000000 */
[----:B------:R-:W-:-:S00]  /*0820*/  NOP ;  /* 0x0000000000007918 */ /* 0x000fc00000000000 */
[----:B------:R-:W-:-:S00]  /*0830*/  NOP ;  /* 0x0000000000007918 */ /* 0x000fc00000000000 */
[----:B------:R-:W-:-:S00]  /*0840*/  NOP ;  /* 0x0000000000007918 */ /* 0x000fc00000000000 */
[----:B------:R-:W-:-:S00]  /*0850*/  NOP ;  /* 0x0000000000007918 */ /* 0x000fc00000000000 */
[----:B------:R-:W-:-:S00]  /*0860*/  NOP ;  /* 0x0000000000007918 */ /* 0x000fc00000000000 */
[----:B------:R-:W-:-:S00]  /*0870*/  NOP ;  /* 0x0000000000007918 */ /* 0x000fc00000000000 */
.L_x_1:


//--------------------- .nv.global.init           --------------------------
	.section	.nv.global.init,"aw",@progbits
.nv.global.init:
	.type		_$_str,@object
	.size		_$_str,(_$_str_$_2 - _$_str)
_$_str:
        /*0000*/ 	.byte	0x5f, 0x5f, 0x43, 0x55, 0x44, 0x41, 0x5f, 0x46, 0x54, 0x5a, 0x00
	.type		_$_str_$_2,@object
	.size		_$_str_$_2,(.L_1 - _$_str_$_2)
_$_str_$_2:
        /*000b*/ 	.byte	0x5f, 0x5f, 0x43, 0x55, 0x44, 0x41, 0x5f, 0x50, 0x52, 0x45, 0x43, 0x5f, 0x53, 0x51, 0x52, 0x54
        /*001b*/ 	.byte	0x00
.L_1:


//--------------------- .nv.constant0.triton_poi_fused__native_batch_norm_legit_no_training_convolution_relu_5 --------------------------
	.section	.nv.constant0.triton_poi_fused__native_batch_norm_legit_no_training_convolution_relu_5,"a",@progbits
	.sectionflags	@""
	.align	4
.nv.constant0.triton_poi_fused__native_batch_norm_legit_no_training_convolution_relu_5:
	.zero		588
